	.headerflags	@"EF_CUDA_TEXMODE_UNIFIED EF_CUDA_64BIT_ADDRESS EF_CUDA_ACCELERATORS EF_CUDA_SM90 EF_CUDA_VIRTUAL_SM(EF_CUDA_SM90)"
	.elftype	@"ET_EXEC"


//--------------------- .nv.info                  --------------------------
	.section	.nv.info,"",@"SHT_CUDA_INFO"
	.align	4


	//----- nvinfo : EIATTR_REGCOUNT
	.align		4
        /*0000*/ 	.byte	0x04, 0x2f
        /*0002*/ 	.short	(.L_1 - .L_0)
	.align		4
.L_0:
        /*0004*/ 	.word	index@(triton_poi_fused_convolution_relu_15)
        /*0008*/ 	.word	0x00000018


	//----- nvinfo : EIATTR_MIN_STACK_SIZE
	.align		4
.L_1:
        /*000c*/ 	.byte	0x04, 0x12
        /*000e*/ 	.short	(.L_3 - .L_2)
	.align		4
.L_2:
        /*0010*/ 	.word	index@(triton_poi_fused_convolution_relu_15)
        /*0014*/ 	.word	0x00000000


	//----- nvinfo : EIATTR_FRAME_SIZE
	.align		4
.L_3:
        /*0018*/ 	.byte	0x04, 0x11
        /*001a*/ 	.short	(.L_5 - .L_4)
	.align		4
.L_4:
        /*001c*/ 	.word	index@(triton_poi_fused_convolution_relu_15)
        /*0020*/ 	.word	0x00000000


	//----- nvinfo : EIATTR_MIN_STACK_SIZE
	.align		4
.L_5:
        /*0024*/ 	.byte	0x04, 0x12
        /*0026*/ 	.short	(.L_7 - .L_6)
	.align		4
.L_6:
        /*0028*/ 	.word	index@(triton_poi_fused_convolution_relu_15)
        /*002c*/ 	.word	0x00000000
.L_7:


//--------------------- .nv.info.triton_poi_fused_convolution_relu_15 --------------------------
	.section	.nv.info.triton_poi_fused_convolution_relu_15,"",@"SHT_CUDA_INFO"
	.sectionflags	@""
	.align	4


	//----- nvinfo : EIATTR_CUDA_API_VERSION
	.align		4
        /*0000*/ 	.byte	0x04, 0x37
        /*0002*/ 	.short	(.L_9 - .L_8)
.L_8:
        /*0004*/ 	.word	0x0000007c


	//----- nvinfo : EIATTR_KPARAM_INFO
	.align		4
.L_9:
        /*0008*/ 	.byte	0x04, 0x17
        /*000a*/ 	.short	(.L_11 - .L_10)
.L_10:
        /*000c*/ 	.word	0x00000000
        /*0010*/ 	.short	0x0002
        /*0012*/ 	.short	0x0010
        /*0014*/ 	.byte	0x00, 0xf0, 0x11, 0x00


	//----- nvinfo : EIATTR_KPARAM_INFO
	.align		4
.L_11:
        /*0018*/ 	.byte	0x04, 0x17
        /*001a*/ 	.short	(.L_13 - .L_12)
.L_12:
        /*001c*/ 	.word	0x00000000
        /*0020*/ 	.short	0x0001
        /*0022*/ 	.short	0x0008
        /*0024*/ 	.byte	0x00, 0xf4, 0x21, 0x00


	//----- nvinfo : EIATTR_KPARAM_INFO
	.align		4
.L_13:
        /*0028*/ 	.byte	0x04, 0x17
        /*002a*/ 	.short	(.L_15 - .L_14)
.L_14:
        /*002c*/ 	.word	0x00000000
        /*0030*/ 	.short	0x0000
        /*0032*/ 	.short	0x0000
        /*0034*/ 	.byte	0x00, 0xf4, 0x21, 0x00


	//----- nvinfo : EIATTR_SPARSE_MMA_MASK
	.align		4
.L_15:
        /*0038*/ 	.byte	0x03, 0x50
        /*003a*/ 	.short	0x0000


	//----- nvinfo : EIATTR_MAXREG_COUNT
	.align		4
        /*003c*/ 	.byte	0x03, 0x1b
        /*003e*/ 	.short	0x00ff


	//----- nvinfo : EIATTR_EXIT_INSTR_OFFSETS
	.align		4
        /*0040*/ 	.byte	0x04, 0x1c
        /*0042*/ 	.short	(.L_17 - .L_16)


	//   ....[0]....
.L_16:
        /*0044*/ 	.word	0x00000380


	//   ....[1]....
        /*0048*/ 	.word	0x000003a0


	//----- nvinfo : EIATTR_REQNTID
	.align		4
.L_17:
        /*004c*/ 	.byte	0x04, 0x10
        /*004e*/ 	.short	(.L_19 - .L_18)
.L_18:
        /*0050*/ 	.word	0x00000080
        /*0054*/ 	.word	0x00000001
        /*0058*/ 	.word	0x00000001


	//----- nvinfo : EIATTR_CBANK_PARAM_SIZE
	.align		4
.L_19:
        /*005c*/ 	.byte	0x03, 0x19
        /*005e*/ 	.short	0x0014


	//----- nvinfo : EIATTR_PARAM_CBANK
	.align		4
        /*0060*/ 	.byte	0x04, 0x0a
        /*0062*/ 	.short	(.L_21 - .L_20)
	.align		4
.L_20:
        /*0064*/ 	.word	index@(.nv.constant0.triton_poi_fused_convolution_relu_15)
        /*0068*/ 	.short	0x0210
        /*006a*/ 	.short	0x0014


	//----- nvinfo : EIATTR_SW_WAR
	.align		4
.L_21:
        /*006c*/ 	.byte	0x04, 0x36
        /*006e*/ 	.short	(.L_23 - .L_22)
.L_22:
        /*0070*/ 	.word	0x00000008
.L_23:


//--------------------- .nv.callgraph             --------------------------
	.section	.nv.callgraph,"",@"SHT_CUDA_CALLGRAPH"
	.align	4
	.sectionentsize	8
	.align		4
        /*0000*/ 	.word	0x00000000
	.align		4
        /*0004*/ 	.word	0xffffffff
	.align		4
        /*0008*/ 	.word	0x00000000
	.align		4
        /*000c*/ 	.word	0xfffffffe
	.align		4
        /*0010*/ 	.word	0x00000000
	.align		4
        /*0014*/ 	.word	0xfffffffd
	.align		4
        /*0018*/ 	.word	0x00000000
	.align		4
        /*001c*/ 	.word	0xfffffffc


//--------------------- .text.triton_poi_fused_convolution_relu_15 --------------------------
	.section	.text.triton_poi_fused_convolution_relu_15,"ax",@progbits
	.align	128
        .global         triton_poi_fused_convolution_relu_15
        .type           triton_poi_fused_convolution_relu_15,@function
        .size           triton_poi_fused_convolution_relu_15,(.L_x_1 - triton_poi_fused_convolution_relu_15)
        .other          triton_poi_fused_convolution_relu_15,@"STO_CUDA_ENTRY STV_DEFAULT"
triton_poi_fused_convolution_relu_15:
.text.triton_poi_fused_convolution_relu_15:
[----:B------:R-:W0:Y:S02]  /*0000*/  LDC R1, c[0x0][0x28] ;  /* 0x00000a00ff017b82 */ /* 0x000e240000000800 */
[----:B------:R-:W1:Y:S01]  /*0010*/  S2R R0, SR_TID.X ;  /* 0x0000000000007919 */ /* 0x000e620000002100 */
[----:B------:R-:W2:Y:S01]  /*0020*/  LDC.64 R2, c[0x0][0x210] ;  /* 0x00008400ff027b82 */ /* 0x000ea20000000a00 */
[----:B------:R-:W-:Y:S02]  /*0030*/  CS2R R12, SRZ ;  /* 0x00000000000c7805 */ /* 0x000fe4000001ff00 */
[----:B------:R-:W-:Y:S01]  /*0040*/  CS2R R14, SRZ ;  /* 0x00000000000e7805 */ /* 0x000fe2000001ff00 */
[----:B------:R-:W3:Y:S01]  /*0050*/  S2R R5, SR_CTAID.X ;  /* 0x0000000000057919 */ /* 0x000ee20000002500 */
[----:B------:R-:W-:Y:S02]  /*0060*/  CS2R R16, SRZ ;  /* 0x0000000000107805 */ /* 0x000fe4000001ff00 */
[----:B------:R-:W-:Y:S01]  /*0070*/  CS2R R18, SRZ ;  /* 0x0000000000127805 */ /* 0x000fe2000001ff00 */
[----:B------:R-:W-:Y:S01]  /*0080*/  ULDC.64 UR4, c[0x0][0x208] ;  /* 0x0000820000047ab9 */ /* 0x000fe20000000a00 */
[----:B------:R-:W4:Y:S01]  /*0090*/  LDC.64 R20, c[0x0][0x218] ;  /* 0x00008600ff147b82 */ /* 0x000f220000000a00 */
[----:B-1----:R-:W-:Y:S01]  /*00a0*/  IMAD.SHL.U32 R0, R0, 0x4, RZ ;  /* 0x0000000400007824 */ /* 0x002fe200078e00ff */
[----:B---3--:R-:W-:-:S04]  /*00b0*/  SHF.R.S32.HI R4, RZ, 0x15, R5 ;  /* 0x00000015ff047819 */ /* 0x008fc80000011405 */
[----:B------:R-:W-:Y:S02]  /*00c0*/  LOP3.LUT R0, R0, 0x1fc, RZ, 0xc0, !PT ;  /* 0x000001fc00007812 */ /* 0x000fe400078ec0ff */
[----:B------:R-:W-:-:S03]  /*00d0*/  SGXT R4, R4, 0x1 ;  /* 0x000000010404781a */ /* 0x000fc60000000200 */
[----:B------:R-:W-:-:S04]  /*00e0*/  IMAD R5, R5, 0x400, R0 ;  /* 0x0000040005057824 */ /* 0x000fc800078e0200 */
[C---:B--2---:R-:W-:Y:S01]  /*00f0*/  IMAD.WIDE R2, R5.reuse, 0x4, R2 ;  /* 0x0000000405027825 */ /* 0x044fe200078e0202 */
[----:B------:R-:W-:Y:S02]  /*0100*/  LEA.HI R4, R4, R5, RZ, 0x5 ;  /* 0x0000000504047211 */ /* 0x000fe400078f28ff */
[----:B------:R-:W-:Y:S02]  /*0110*/  ISETP.GE.AND P1, PT, R5, 0x1e080, PT ;  /* 0x0001e0800500780c */ /* 0x000fe40003f26270 */
[----:B------:R-:W-:-:S05]  /*0120*/  LOP3.LUT R4, R4, 0xffffffe0, RZ, 0xc0, !PT ;  /* 0xffffffe004047812 */ /* 0x000fca00078ec0ff */
[C---:B------:R-:W-:Y:S02]  /*0130*/  IMAD.IADD R7, R5.reuse, 0x1, -R4 ;  /* 0x0000000105077824 */ /* 0x040fe400078e0a04 */
[----:B------:R-:W-:Y:S02]  /*0140*/  VIADD R5, R5, 0x200 ;  /* 0x0000020005057836 */ /* 0x000fe40000000000 */
[----:B----4-:R-:W-:Y:S02]  /*0150*/  IMAD.WIDE R20, R7, 0x4, R20 ;  /* 0x0000000407147825 */ /* 0x010fe400078e0214 */
[----:B------:R-:W2:Y:S01]  /*0160*/  @!P1 LDG.E.128 R12, desc[UR4][R2.64] ;  /* 0x00000004020c9981 */ /* 0x000ea2000c1e1d00 */
[----:B------:R-:W-:-:S03]  /*0170*/  ISETP.GE.AND P0, PT, R5, 0x1e080, PT ;  /* 0x0001e0800500780c */ /* 0x000fc60003f06270 */
[----:B------:R-:W2:Y:S01]  /*0180*/  @!P1 LDG.E.EL.128 R16, desc[UR4][R20.64] ;  /* 0x0000000414109981 */ /* 0x000ea2000c2e1d00 */
[----:B------:R-:W-:Y:S02]  /*0190*/  CS2R R4, SRZ ;  /* 0x0000000000047805 */ /* 0x000fe4000001ff00 */
[----:B------:R-:W-:Y:S02]  /*01a0*/  CS2R R6, SRZ ;  /* 0x0000000000067805 */ /* 0x000fe4000001ff00 */
[----:B------:R-:W-:Y:S02]  /*01b0*/  CS2R R8, SRZ ;  /* 0x0000000000087805 */ /* 0x000fe4000001ff00 */
[----:B------:R-:W-:-:S03]  /*01c0*/  CS2R R10, SRZ ;  /* 0x00000000000a7805 */ /* 0x000fc6000001ff00 */
[----:B------:R-:W3:Y:S04]  /*01d0*/  @!P0 LDG.E.EL.128 R4, desc[UR4][R20.64] ;  /* 0x0000000414048981 */ /* 0x000ee8000c2e1d00 */
[----:B------:R-:W3:Y:S01]  /*01e0*/  @!P0 LDG.E.128 R8, desc[UR4][R2.64+0x800] ;  /* 0x0008000402088981 */ /* 0x000ee2000c1e1d00 */
[----:B--2---:R-:W-:Y:S01]  /*01f0*/  FSETP.GEU.AND P5, PT, R12, -R16, PT ;  /* 0x800000100c00720b */ /* 0x004fe20003fae000 */
[----:B------:R-:W-:Y:S01]  /*0200*/  FADD R12, R16, R12 ;  /* 0x0000000c100c7221 */ /* 0x000fe20000000000 */
[----:B------:R-:W-:Y:S01]  /*0210*/  FSETP.GEU.AND P4, PT, R13, -R17, PT ;  /* 0x800000110d00720b */ /* 0x000fe20003f8e000 */
[----:B------:R-:W-:Y:S01]  /*0220*/  FADD R13, R17, R13 ;  /* 0x0000000d110d7221 */ /* 0x000fe20000000000 */
[----:B------:R-:W-:Y:S01]  /*0230*/  FSETP.GEU.AND P3, PT, R14, -R18, PT ;  /* 0x800000120e00720b */ /* 0x000fe20003f6e000 */
[----:B------:R-:W-:Y:S01]  /*0240*/  FADD R14, R18, R14 ;  /* 0x0000000e120e7221 */ /* 0x000fe20000000000 */
[----:B------:R-:W-:Y:S01]  /*0250*/  FADD R0, R19, R15 ;  /* 0x0000000f13007221 */ /* 0x000fe20000000000 */
[----:B------:R-:W-:-:S02]  /*0260*/  FSETP.GEU.AND P2, PT, R15, -R19, PT ;  /* 0x800000130f00720b */ /* 0x000fc40003f4e000 */
[----:B------:R-:W-:Y:S02]  /*0270*/  SEL R12, R12, RZ, P5 ;  /* 0x000000ff0c0c7207 */ /* 0x000fe40002800000 */
[----:B------:R-:W-:Y:S02]  /*0280*/  SEL R13, R13, RZ, P4 ;  /* 0x000000ff0d0d7207 */ /* 0x000fe40002000000 */
[----:B------:R-:W-:Y:S02]  /*0290*/  SEL R14, R14, RZ, P3 ;  /* 0x000000ff0e0e7207 */ /* 0x000fe40001800000 */
[----:B------:R-:W-:Y:S01]  /*02a0*/  SEL R15, R0, RZ, P2 ;  /* 0x000000ff000f7207 */ /* 0x000fe20001000000 */
[----:B---3--:R-:W-:Y:S01]  /*02b0*/  FADD R0, R7, R11 ;  /* 0x0000000b07007221 */ /* 0x008fe20000000000 */
[----:B------:R-:W-:Y:S01]  /*02c0*/  FSETP.GEU.AND P4, PT, R8, -R4, PT ;  /* 0x800000040800720b */ /* 0x000fe20003f8e000 */
[----:B------:R-:W-:Y:S01]  /*02d0*/  FADD R4, R4, R8 ;  /* 0x0000000804047221 */ /* 0x000fe20000000000 */
[----:B------:R-:W-:Y:S01]  /*02e0*/  FSETP.GEU.AND P3, PT, R9, -R5, PT ;  /* 0x800000050900720b */ /* 0x000fe20003f6e000 */
[----:B------:R1:W-:Y:S01]  /*02f0*/  @!P1 STG.E.128 desc[UR4][R2.64], R12 ;  /* 0x0000000c02009986 */ /* 0x0003e2000c101d04 */
        /* <DEDUP_REMOVED lines=8> */
[----:B------:R-:W-:Y:S06]  /*0380*/  @P0 EXIT ;  /* 0x000000000000094d */ /* 0x000fec0003800000 */
[----:B------:R-:W-:Y:S01]  /*0390*/  STG.E.128 desc[UR4][R2.64+0x800], R4 ;  /* 0x0008000402007986 */ /* 0x000fe2000c101d04 */
[----:B------:R-:W-:Y:S05]  /*03a0*/  EXIT ;  /* 0x000000000000794d */ /* 0x000fea0003800000 */
.L_x_0:
[----:B------:R-:W-:-:S00]  /*03b0*/  BRA `(.L_x_0) ;  /* 0xfffffffc00fc7947 */ /* 0x000fc0000383ffff */
[----:B------:R-:W-:-:S00]  /*03c0*/  NOP ;  /* 0x0000000000007918 */ /* 0x000fc00000000000 */
        /* <DEDUP_REMOVED lines=11> */
.L_x_1:


//--------------------- .nv.constant0.triton_poi_fused_convolution_relu_15 --------------------------
	.section	.nv.constant0.triton_poi_fused_convolution_relu_15,"a",@progbits
	.sectionflags	@""
	.align	4
.nv.constant0.triton_poi_fused_convolution_relu_15:
	.zero		548
